	.headerflags	@"EF_CUDA_TEXMODE_UNIFIED EF_CUDA_64BIT_ADDRESS EF_CUDA_ACCELERATORS EF_CUDA_SM90 EF_CUDA_VIRTUAL_SM(EF_CUDA_SM90)"
	.elftype	@"ET_EXEC"


//--------------------- .nv.info                  --------------------------
	.section	.nv.info,"",@"SHT_CUDA_INFO"
	.align	4


	//----- nvinfo : EIATTR_REGCOUNT
	.align		4
        /*0000*/ 	.byte	0x04, 0x2f
        /*0002*/ 	.short	(.L_1 - .L_0)
	.align		4
.L_0:
        /*0004*/ 	.word	index@(triton_poi_fused_convolution_mul_sigmoid_2)
        /*0008*/ 	.word	0x0000000e


	//----- nvinfo : EIATTR_MIN_STACK_SIZE
	.align		4
.L_1:
        /*000c*/ 	.byte	0x04, 0x12
        /*000e*/ 	.short	(.L_3 - .L_2)
	.align		4
.L_2:
        /*0010*/ 	.word	index@(triton_poi_fused_convolution_mul_sigmoid_2)
        /*0014*/ 	.word	0x00000000


	//----- nvinfo : EIATTR_FRAME_SIZE
	.align		4
.L_3:
        /*0018*/ 	.byte	0x04, 0x11
        /*001a*/ 	.short	(.L_5 - .L_4)
	.align		4
.L_4:
        /*001c*/ 	.word	index@(triton_poi_fused_convolution_mul_sigmoid_2)
        /*0020*/ 	.word	0x00000000


	//----- nvinfo : EIATTR_MIN_STACK_SIZE
	.align		4
.L_5:
        /*0024*/ 	.byte	0x04, 0x12
        /*0026*/ 	.short	(.L_7 - .L_6)
	.align		4
.L_6:
        /*0028*/ 	.word	index@(triton_poi_fused_convolution_mul_sigmoid_2)
        /*002c*/ 	.word	0x00000000
.L_7:


//--------------------- .nv.info.triton_poi_fused_convolution_mul_sigmoid_2 --------------------------
	.section	.nv.info.triton_poi_fused_convolution_mul_sigmoid_2,"",@"SHT_CUDA_INFO"
	.sectionflags	@""
	.align	4


	//----- nvinfo : EIATTR_CUDA_API_VERSION
	.align		4
        /*0000*/ 	.byte	0x04, 0x37
        /*0002*/ 	.short	(.L_9 - .L_8)
.L_8:
        /*0004*/ 	.word	0x0000007c


	//----- nvinfo : EIATTR_KPARAM_INFO
	.align		4
.L_9:
        /*0008*/ 	.byte	0x04, 0x17
        /*000a*/ 	.short	(.L_11 - .L_10)
.L_10:
        /*000c*/ 	.word	0x00000000
        /*0010*/ 	.short	0x0004
        /*0012*/ 	.short	0x0020
        /*0014*/ 	.byte	0x00, 0xf0, 0x11, 0x00


	//----- nvinfo : EIATTR_KPARAM_INFO
	.align		4
.L_11:
        /*0018*/ 	.byte	0x04, 0x17
        /*001a*/ 	.short	(.L_13 - .L_12)
.L_12:
        /*001c*/ 	.word	0x00000000
        /*0020*/ 	.short	0x0003
        /*0022*/ 	.short	0x0018
        /*0024*/ 	.byte	0x00, 0xf4, 0x21, 0x00


	//----- nvinfo : EIATTR_KPARAM_INFO
	.align		4
.L_13:
        /*0028*/ 	.byte	0x04, 0x17
        /*002a*/ 	.short	(.L_15 - .L_14)
.L_14:
        /*002c*/ 	.word	0x00000000
        /*0030*/ 	.short	0x0002
        /*0032*/ 	.short	0x0010
        /*0034*/ 	.byte	0x00, 0xf4, 0x21, 0x00


	//----- nvinfo : EIATTR_KPARAM_INFO
	.align		4
.L_15:
        /*0038*/ 	.byte	0x04, 0x17
        /*003a*/ 	.short	(.L_17 - .L_16)
.L_16:
        /*003c*/ 	.word	0x00000000
        /*0040*/ 	.short	0x0001
        /*0042*/ 	.short	0x0008
        /*0044*/ 	.byte	0x00, 0xf4, 0x21, 0x00


	//----- nvinfo : EIATTR_KPARAM_INFO
	.align		4
.L_17:
        /*0048*/ 	.byte	0x04, 0x17
        /*004a*/ 	.short	(.L_19 - .L_18)
.L_18:
        /*004c*/ 	.word	0x00000000
        /*0050*/ 	.short	0x0000
        /*0052*/ 	.short	0x0000
        /*0054*/ 	.byte	0x00, 0xf4, 0x21, 0x00


	//----- nvinfo : EIATTR_SPARSE_MMA_MASK
	.align		4
.L_19:
        /*0058*/ 	.byte	0x03, 0x50
        /*005a*/ 	.short	0x0000


	//----- nvinfo : EIATTR_MAXREG_COUNT
	.align		4
        /*005c*/ 	.byte	0x03, 0x1b
        /*005e*/ 	.short	0x00ff


	//----- nvinfo : EIATTR_EXIT_INSTR_OFFSETS
	.align		4
        /*0060*/ 	.byte	0x04, 0x1c
        /*0062*/ 	.short	(.L_21 - .L_20)


	//   ....[0]....
.L_20:
        /*0064*/ 	.word	0x000002b0


	//   ....[1]....
        /*0068*/ 	.word	0x000002d0


	//----- nvinfo : EIATTR_REQNTID
	.align		4
.L_21:
        /*006c*/ 	.byte	0x04, 0x10
        /*006e*/ 	.short	(.L_23 - .L_22)
.L_22:
        /*0070*/ 	.word	0x00000080
        /*0074*/ 	.word	0x00000001
        /*0078*/ 	.word	0x00000001


	//----- nvinfo : EIATTR_CBANK_PARAM_SIZE
	.align		4
.L_23:
        /*007c*/ 	.byte	0x03, 0x19
        /*007e*/ 	.short	0x0024


	//----- nvinfo : EIATTR_PARAM_CBANK
	.align		4
        /*0080*/ 	.byte	0x04, 0x0a
        /*0082*/ 	.short	(.L_25 - .L_24)
	.align		4
.L_24:
        /*0084*/ 	.word	index@(.nv.constant0.triton_poi_fused_convolution_mul_sigmoid_2)
        /*0088*/ 	.short	0x0210
        /*008a*/ 	.short	0x0024


	//----- nvinfo : EIATTR_SW_WAR
	.align		4
.L_25:
        /*008c*/ 	.byte	0x04, 0x36
        /*008e*/ 	.short	(.L_27 - .L_26)
.L_26:
        /*0090*/ 	.word	0x00000008
.L_27:


//--------------------- .nv.callgraph             --------------------------
	.section	.nv.callgraph,"",@"SHT_CUDA_CALLGRAPH"
	.align	4
	.sectionentsize	8
	.align		4
        /*0000*/ 	.word	0x00000000
	.align		4
        /*0004*/ 	.word	0xffffffff
	.align		4
        /*0008*/ 	.word	0x00000000
	.align		4
        /*000c*/ 	.word	0xfffffffe
	.align		4
        /*0010*/ 	.word	0x00000000
	.align		4
        /*0014*/ 	.word	0xfffffffd
	.align		4
        /*0018*/ 	.word	0x00000000
	.align		4
        /*001c*/ 	.word	0xfffffffc


//--------------------- .text.triton_poi_fused_convolution_mul_sigmoid_2 --------------------------
	.section	.text.triton_poi_fused_convolution_mul_sigmoid_2,"ax",@progbits
	.align	128
        .global         triton_poi_fused_convolution_mul_sigmoid_2
        .type           triton_poi_fused_convolution_mul_sigmoid_2,@function
        .size           triton_poi_fused_convolution_mul_sigmoid_2,(.L_x_1 - triton_poi_fused_convolution_mul_sigmoid_2)
        .other          triton_poi_fused_convolution_mul_sigmoid_2,@"STO_CUDA_ENTRY STV_DEFAULT"
triton_poi_fused_convolution_mul_sigmoid_2:
.text.triton_poi_fused_convolution_mul_sigmoid_2:
[----:B------:R-:W0:Y:S02]  /*0000*/  LDC R1, c[0x0][0x28] ;  /* 0x00000a00ff017b82 */ /* 0x000e240000000800 */
[----:B------:R-:W1:Y:S01]  /*0010*/  S2R R0, SR_TID.X ;  /* 0x0000000000007919 */ /* 0x000e620000002100 */
[----:B------:R-:W2:Y:S01]  /*0020*/  LDC.64 R4, c[0x0][0x218] ;  /* 0x00008600ff047b82 */ /* 0x000ea20000000a00 */
[----:B------:R-:W-:Y:S01]  /*0030*/  CS2R R8, SRZ ;  /* 0x0000000000087805 */ /* 0x000fe2000001ff00 */
[----:B------:R-:W-:Y:S01]  /*0040*/  ULDC.64 UR4, c[0x0][0x208] ;  /* 0x0000820000047ab9 */ /* 0x000fe20000000a00 */
[----:B------:R-:W3:Y:S01]  /*0050*/  S2R R3, SR_CTAID.X ;  /* 0x0000000000037919 */ /* 0x000ee20000002500 */
[----:B-1----:R-:W-:Y:S02]  /*0060*/  LOP3.LUT R0, R0, 0x7f, RZ, 0xc0, !PT ;  /* 0x0000007f00007812 */ /* 0x002fe400078ec0ff */
[----:B---3--:R-:W-:Y:S02]  /*0070*/  SHF.R.S32.HI R7, RZ, 0x18, R3 ;  /* 0x00000018ff077819 */ /* 0x008fe40000011403 */
[----:B------:R-:W-:Y:S02]  /*0080*/  LEA R0, R3, R0, 0x7 ;  /* 0x0000000003007211 */ /* 0x000fe400078e38ff */
[----:B------:R-:W-:Y:S01]  /*0090*/  SGXT R7, R7, 0x1 ;  /* 0x000000010707781a */ /* 0x000fe20000000200 */
[----:B------:R-:W1:Y:S01]  /*00a0*/  LDC.64 R2, c[0x0][0x210] ;  /* 0x00008400ff027b82 */ /* 0x000e620000000a00 */
[----:B------:R-:W-:-:S02]  /*00b0*/  ISETP.GE.AND P0, PT, R0, 0x100, PT ;  /* 0x000001000000780c */ /* 0x000fc40003f06270 */
[----:B------:R-:W-:-:S04]  /*00c0*/  LEA.HI R7, R7, R0, RZ, 0x4 ;  /* 0x0000000007077211 */ /* 0x000fc800078f20ff */
[----:B------:R-:W-:-:S04]  /*00d0*/  SHF.R.S32.HI R7, RZ, 0x4, R7 ;  /* 0x00000004ff077819 */ /* 0x000fc80000011407 */
[----:B------:R-:W-:-:S04]  /*00e0*/  LEA.HI R6, R7, R7, RZ, 0x2 ;  /* 0x0000000707067211 */ /* 0x000fc800078f10ff */
[----:B------:R-:W-:-:S04]  /*00f0*/  LOP3.LUT R6, R6, 0xfffffffc, RZ, 0xc0, !PT ;  /* 0xfffffffc06067812 */ /* 0x000fc800078ec0ff */
[----:B------:R-:W-:-:S05]  /*0100*/  IADD3 R7, R7, -R6, RZ ;  /* 0x8000000607077210 */ /* 0x000fca0007ffe0ff */
[----:B--2---:R-:W-:Y:S02]  /*0110*/  IMAD.WIDE R4, R7, 0x4, R4 ;  /* 0x0000000407047825 */ /* 0x004fe400078e0204 */
[----:B------:R-:W2:Y:S02]  /*0120*/  LDC.64 R6, c[0x0][0x220] ;  /* 0x00008800ff067b82 */ /* 0x000ea40000000a00 */
[C---:B-1----:R-:W-:Y:S01]  /*0130*/  IMAD.WIDE R2, R0.reuse, 0x4, R2 ;  /* 0x0000000400027825 */ /* 0x042fe200078e0202 */
[----:B------:R1:W3:Y:S04]  /*0140*/  @!P0 LDG.E.EL R9, desc[UR4][R4.64] ;  /* 0x0000000404098981 */ /* 0x0002e8000c2e1900 */
[----:B------:R-:W3:Y:S01]  /*0150*/  @!P0 LDG.E R8, desc[UR4][R2.64] ;  /* 0x0000000402088981 */ /* 0x000ee2000c1e1900 */
[----:B------:R-:W-:Y:S01]  /*0160*/  HFMA2.MMA R10, -RZ, RZ, 0, 0 ;  /* 0x00000000ff0a7435 */ /* 0x000fe200000001ff */
[----:B-1----:R-:W1:Y:S01]  /*0170*/  LDC.64 R4, c[0x0][0x228] ;  /* 0x00008a00ff047b82 */ /* 0x002e620000000a00 */
[----:B--2---:R-:W-:-:S08]  /*0180*/  IMAD.WIDE R6, R0, 0x4, R6 ;  /* 0x0000000400067825 */ /* 0x004fd000078e0206 */
[----:B------:R2:W4:Y:S02]  /*0190*/  @!P0 LDG.E R10, desc[UR4][R6.64] ;  /* 0x00000004060a8981 */ /* 0x000524000c1e1900 */
[----:B--2---:R-:W-:Y:S01]  /*01a0*/  MOV R6, 0x3e800000 ;  /* 0x3e80000000067802 */ /* 0x004fe20000000f00 */
[----:B-1----:R-:W-:-:S04]  /*01b0*/  IMAD.WIDE R4, R0, 0x4, R4 ;  /* 0x0000000400047825 */ /* 0x002fc800078e0204 */
[----:B---3--:R-:W-:-:S04]  /*01c0*/  FADD R11, R9, R8 ;  /* 0x00000008090b7221 */ /* 0x008fc80000000000 */
[----:B------:R-:W-:-:S04]  /*01d0*/  FADD R8, RZ, -R11 ;  /* 0x8000000bff087221 */ /* 0x000fc80000000000 */
[----:B------:R-:W-:-:S05]  /*01e0*/  FMUL R8, R8, 1.4426950216293334961 ;  /* 0x3fb8aa3b08087820 */ /* 0x000fca0000400000 */
[----:B------:R-:W-:-:S13]  /*01f0*/  FSETP.GEU.AND P1, PT, R8, -126, PT ;  /* 0xc2fc00000800780b */ /* 0x000fda0003f2e000 */
[----:B------:R-:W-:-:S04]  /*0200*/  @!P1 FMUL R8, R8, 0.5 ;  /* 0x3f00000008089820 */ /* 0x000fc80000400000 */
[----:B------:R-:W1:Y:S02]  /*0210*/  MUFU.EX2 R9, R8 ;  /* 0x0000000800097308 */ /* 0x000e640000000800 */
[----:B-1----:R-:W-:-:S04]  /*0220*/  @!P1 FMUL R9, R9, R9 ;  /* 0x0000000909099220 */ /* 0x002fc80000400000 */
[----:B------:R-:W-:-:S05]  /*0230*/  FADD R9, R9, 1 ;  /* 0x3f80000009097421 */ /* 0x000fca0000000000 */
[----:B------:R-:W-:-:S13]  /*0240*/  FSETP.GT.AND P1, PT, R9, 8.50705917302346158658e+37, PT ;  /* 0x7e8000000900780b */ /* 0x000fda0003f24000 */
[----:B------:R-:W-:-:S06]  /*0250*/  @P1 FMUL R9, R9, 0.25 ;  /* 0x3e80000009091820 */ /* 0x000fcc0000400000 */
[----:B------:R-:W1:Y:S01]  /*0260*/  MUFU.RCP R9, R9 ;  /* 0x0000000900097308 */ /* 0x000e620000001000 */
[----:B------:R-:W-:Y:S01]  /*0270*/  FSEL R6, R6, 1, P1 ;  /* 0x3f80000006067808 */ /* 0x000fe20000800000 */
[----:B------:R2:W-:Y:S04]  /*0280*/  @!P0 STG.E desc[UR4][R2.64], R11 ;  /* 0x0000000b02008986 */ /* 0x0005e8000c101904 */
[----:B-1----:R-:W-:-:S04]  /*0290*/  FMUL R7, R9, R6 ;  /* 0x0000000609077220 */ /* 0x002fc80000400000 */
[----:B----4-:R-:W-:Y:S01]  /*02a0*/  FMUL R7, R7, R10 ;  /* 0x0000000a07077220 */ /* 0x010fe20000400000 */
[----:B--2---:R-:W-:Y:S06]  /*02b0*/  @P0 EXIT ;  /* 0x000000000000094d */ /* 0x004fec0003800000 */
[----:B------:R-:W-:Y:S01]  /*02c0*/  STG.E desc[UR4][R4.64], R7 ;  /* 0x0000000704007986 */ /* 0x000fe2000c101904 */
[----:B------:R-:W-:Y:S05]  /*02d0*/  EXIT ;  /* 0x000000000000794d */ /* 0x000fea0003800000 */
.L_x_0:
[----:B------:R-:W-:-:S00]  /*02e0*/  BRA `(.L_x_0) ;  /* 0xfffffffc00fc7947 */ /* 0x000fc0000383ffff */
[----:B------:R-:W-:-:S00]  /*02f0*/  NOP ;  /* 0x0000000000007918 */ /* 0x000fc00000000000 */
        /* <DEDUP_REMOVED lines=8> */
.L_x_1:


//--------------------- .nv.constant0.triton_poi_fused_convolution_mul_sigmoid_2 --------------------------
	.section	.nv.constant0.triton_poi_fused_convolution_mul_sigmoid_2,"a",@progbits
	.sectionflags	@""
	.align	4
.nv.constant0.triton_poi_fused_convolution_mul_sigmoid_2:
	.zero		564
